	.headerflags	@"EF_CUDA_TEXMODE_UNIFIED EF_CUDA_64BIT_ADDRESS EF_CUDA_ACCELERATORS EF_CUDA_SM90 EF_CUDA_VIRTUAL_SM(EF_CUDA_SM90)"
	.elftype	@"ET_EXEC"


//--------------------- .nv.info                  --------------------------
	.section	.nv.info,"",@"SHT_CUDA_INFO"
	.align	4


	//----- nvinfo : EIATTR_REGCOUNT
	.align		4
        /*0000*/ 	.byte	0x04, 0x2f
        /*0002*/ 	.short	(.L_3 - .L_2)
	.align		4
.L_2:
        /*0004*/ 	.word	index@(triton_poi_fused__native_batch_norm_legit_no_training_add_convolution_elu_4)
        /*0008*/ 	.word	0x0000001a


	//----- nvinfo : EIATTR_MIN_STACK_SIZE
	.align		4
.L_3:
        /*000c*/ 	.byte	0x04, 0x12
        /*000e*/ 	.short	(.L_5 - .L_4)
	.align		4
.L_4:
        /*0010*/ 	.word	index@(triton_poi_fused__native_batch_norm_legit_no_training_add_convolution_elu_4)
        /*0014*/ 	.word	0x00000000


	//----- nvinfo : EIATTR_FRAME_SIZE
	.align		4
.L_5:
        /*0018*/ 	.byte	0x04, 0x11
        /*001a*/ 	.short	(.L_7 - .L_6)
	.align		4
.L_6:
        /*001c*/ 	.word	index@(triton_poi_fused__native_batch_norm_legit_no_training_add_convolution_elu_4)
        /*0020*/ 	.word	0x00000000


	//----- nvinfo : EIATTR_MIN_STACK_SIZE
	.align		4
.L_7:
        /*0024*/ 	.byte	0x04, 0x12
        /*0026*/ 	.short	(.L_9 - .L_8)
	.align		4
.L_8:
        /*0028*/ 	.word	index@(triton_poi_fused__native_batch_norm_legit_no_training_add_convolution_elu_4)
        /*002c*/ 	.word	0x00000000
.L_9:


//--------------------- .nv.info.triton_poi_fused__native_batch_norm_legit_no_training_add_convolution_elu_4 --------------------------
	.section	.nv.info.triton_poi_fused__native_batch_norm_legit_no_training_add_convolution_elu_4,"",@"SHT_CUDA_INFO"
	.sectionflags	@""
	.align	4


	//----- nvinfo : EIATTR_CUDA_API_VERSION
	.align		4
        /*0000*/ 	.byte	0x04, 0x37
        /*0002*/ 	.short	(.L_11 - .L_10)
.L_10:
        /*0004*/ 	.word	0x0000007c


	//----- nvinfo : EIATTR_KPARAM_INFO
	.align		4
.L_11:
        /*0008*/ 	.byte	0x04, 0x17
        /*000a*/ 	.short	(.L_13 - .L_12)
.L_12:
        /*000c*/ 	.word	0x00000000
        /*0010*/ 	.short	0x0008
        /*0012*/ 	.short	0x0040
        /*0014*/ 	.byte	0x00, 0xf0, 0x11, 0x00


	//----- nvinfo : EIATTR_KPARAM_INFO
	.align		4
.L_13:
        /*0018*/ 	.byte	0x04, 0x17
        /*001a*/ 	.short	(.L_15 - .L_14)
.L_14:
        /*001c*/ 	.word	0x00000000
        /*0020*/ 	.short	0x0007
        /*0022*/ 	.short	0x0038
        /*0024*/ 	.byte	0x00, 0xf4, 0x21, 0x00


	//----- nvinfo : EIATTR_KPARAM_INFO
	.align		4
.L_15:
        /*0028*/ 	.byte	0x04, 0x17
        /*002a*/ 	.short	(.L_17 - .L_16)
.L_16:
        /*002c*/ 	.word	0x00000000
        /*0030*/ 	.short	0x0006
        /*0032*/ 	.short	0x0030
        /*0034*/ 	.byte	0x00, 0xf4, 0x21, 0x00


	//----- nvinfo : EIATTR_KPARAM_INFO
	.align		4
.L_17:
        /*0038*/ 	.byte	0x04, 0x17
        /*003a*/ 	.short	(.L_19 - .L_18)
.L_18:
        /*003c*/ 	.word	0x00000000
        /*0040*/ 	.short	0x0005
        /*0042*/ 	.short	0x0028
        /*0044*/ 	.byte	0x00, 0xf4, 0x21, 0x00


	//----- nvinfo : EIATTR_KPARAM_INFO
	.align		4
.L_19:
        /*0048*/ 	.byte	0x04, 0x17
        /*004a*/ 	.short	(.L_21 - .L_20)
.L_20:
        /*004c*/ 	.word	0x00000000
        /*0050*/ 	.short	0x0004
        /*0052*/ 	.short	0x0020
        /*0054*/ 	.byte	0x00, 0xf4, 0x21, 0x00


	//----- nvinfo : EIATTR_KPARAM_INFO
	.align		4
.L_21:
        /*0058*/ 	.byte	0x04, 0x17
        /*005a*/ 	.short	(.L_23 - .L_22)
.L_22:
        /*005c*/ 	.word	0x00000000
        /*0060*/ 	.short	0x0003
        /*0062*/ 	.short	0x0018
        /*0064*/ 	.byte	0x00, 0xf4, 0x21, 0x00


	//----- nvinfo : EIATTR_KPARAM_INFO
	.align		4
.L_23:
        /*0068*/ 	.byte	0x04, 0x17
        /*006a*/ 	.short	(.L_25 - .L_24)
.L_24:
        /*006c*/ 	.word	0x00000000
        /*0070*/ 	.short	0x0002
        /*0072*/ 	.short	0x0010
        /*0074*/ 	.byte	0x00, 0xf4, 0x21, 0x00


	//----- nvinfo : EIATTR_KPARAM_INFO
	.align		4
.L_25:
        /*0078*/ 	.byte	0x04, 0x17
        /*007a*/ 	.short	(.L_27 - .L_26)
.L_26:
        /*007c*/ 	.word	0x00000000
        /*0080*/ 	.short	0x0001
        /*0082*/ 	.short	0x0008
        /*0084*/ 	.byte	0x00, 0xf4, 0x21, 0x00


	//----- nvinfo : EIATTR_KPARAM_INFO
	.align		4
.L_27:
        /*0088*/ 	.byte	0x04, 0x17
        /*008a*/ 	.short	(.L_29 - .L_28)
.L_28:
        /*008c*/ 	.word	0x00000000
        /*0090*/ 	.short	0x0000
        /*0092*/ 	.short	0x0000
        /*0094*/ 	.byte	0x00, 0xf4, 0x21, 0x00


	//----- nvinfo : EIATTR_SPARSE_MMA_MASK
	.align		4
.L_29:
        /*0098*/ 	.byte	0x03, 0x50
        /*009a*/ 	.short	0x0000


	//----- nvinfo : EIATTR_MAXREG_COUNT
	.align		4
        /*009c*/ 	.byte	0x03, 0x1b
        /*009e*/ 	.short	0x00ff


	//----- nvinfo : EIATTR_EXIT_INSTR_OFFSETS
	.align		4
        /*00a0*/ 	.byte	0x04, 0x1c
        /*00a2*/ 	.short	(.L_31 - .L_30)


	//   ....[0]....
.L_30:
        /*00a4*/ 	.word	0x00000a90


	//----- nvinfo : EIATTR_REQNTID
	.align		4
.L_31:
        /*00a8*/ 	.byte	0x04, 0x10
        /*00aa*/ 	.short	(.L_33 - .L_32)
.L_32:
        /*00ac*/ 	.word	0x00000100
        /*00b0*/ 	.word	0x00000001
        /*00b4*/ 	.word	0x00000001


	//----- nvinfo : EIATTR_CBANK_PARAM_SIZE
	.align		4
.L_33:
        /*00b8*/ 	.byte	0x03, 0x19
        /*00ba*/ 	.short	0x0044


	//----- nvinfo : EIATTR_PARAM_CBANK
	.align		4
        /*00bc*/ 	.byte	0x04, 0x0a
        /*00be*/ 	.short	(.L_35 - .L_34)
	.align		4
.L_34:
        /*00c0*/ 	.word	index@(.nv.constant0.triton_poi_fused__native_batch_norm_legit_no_training_add_convolution_elu_4)
        /*00c4*/ 	.short	0x0210
        /*00c6*/ 	.short	0x0044


	//----- nvinfo : EIATTR_SW_WAR
	.align		4
.L_35:
        /*00c8*/ 	.byte	0x04, 0x36
        /*00ca*/ 	.short	(.L_37 - .L_36)
.L_36:
        /*00cc*/ 	.word	0x00000008
.L_37:


//--------------------- .nv.callgraph             --------------------------
	.section	.nv.callgraph,"",@"SHT_CUDA_CALLGRAPH"
	.align	4
	.sectionentsize	8
	.align		4
        /*0000*/ 	.word	0x00000000
	.align		4
        /*0004*/ 	.word	0xffffffff
	.align		4
        /*0008*/ 	.word	0x00000000
	.align		4
        /*000c*/ 	.word	0xfffffffe
	.align		4
        /*0010*/ 	.word	0x00000000
	.align		4
        /*0014*/ 	.word	0xfffffffd
	.align		4
        /*0018*/ 	.word	0x00000000
	.align		4
        /*001c*/ 	.word	0xfffffffc


//--------------------- .nv.constant4             --------------------------
	.section	.nv.constant4,"a",@progbits
	.align	8
	.align		8
.nv.constant4:
        /*0000*/ 	.dword	_$_str
	.align		8
        /*0008*/ 	.dword	_$_str_$_2


//--------------------- .text.triton_poi_fused__native_batch_norm_legit_no_training_add_convolution_elu_4 --------------------------
	.section	.text.triton_poi_fused__native_batch_norm_legit_no_training_add_convolution_elu_4,"ax",@progbits
	.align	128
        .global         triton_poi_fused__native_batch_norm_legit_no_training_add_convolution_elu_4
        .type           triton_poi_fused__native_batch_norm_legit_no_training_add_convolution_elu_4,@function
        .size           triton_poi_fused__native_batch_norm_legit_no_training_add_convolution_elu_4,(.L_x_1 - triton_poi_fused__native_batch_norm_legit_no_training_add_convolution_elu_4)
        .other          triton_poi_fused__native_batch_norm_legit_no_training_add_convolution_elu_4,@"STO_CUDA_ENTRY STV_DEFAULT"
triton_poi_fused__native_batch_norm_legit_no_training_add_convolution_elu_4:
.text.triton_poi_fused__native_batch_norm_legit_no_training_add_convolution_elu_4:
[----:B------:R-:W-:Y:S01]  /*0000*/  LDC R1, c[0x0][0x28] ;  /* 0x00000a00ff017b82 */ /* 0x000fe20000000800 */
[----:B------:R-:W1:Y:S07]  /*0010*/  S2R R0, SR_TID.X ;  /* 0x0000000000007919 */ /* 0x000e6e0000002100 */
[----:B------:R-:W2:Y:S01]  /*0020*/  LDC.64 R10, c[0x0][0x230] ;  /* 0x00008c00ff0a7b82 */ /* 0x000ea20000000a00 */
[----:B------:R-:W-:Y:S01]  /*0030*/  ULDC.64 UR4, c[0x0][0x208] ;  /* 0x0000820000047ab9 */ /* 0x000fe20000000a00 */
[----:B------:R-:W3:Y:S06]  /*0040*/  S2R R5, SR_CTAID.X ;  /* 0x0000000000057919 */ /* 0x000eec0000002500 */
[----:B------:R-:W4:Y:S08]  /*0050*/  LDC.64 R14, c[0x0][0x220] ;  /* 0x00008800ff0e7b82 */ /* 0x000f300000000a00 */
[----:B------:R-:W5:Y:S08]  /*0060*/  LDC.64 R16, c[0x0][0x228] ;  /* 0x00008a00ff107b82 */ /* 0x000f700000000a00 */
[----:B------:R-:W5:Y:S01]  /*0070*/  LDC.64 R18, c[0x0][0x238] ;  /* 0x00008e00ff127b82 */ /* 0x000f620000000a00 */
[----:B-1----:R-:W-:-:S02]  /*0080*/  SHF.L.U32 R0, R0, 0x1, RZ ;  /* 0x0000000100007819 */ /* 0x002fc400000006ff */
[----:B---3--:R-:W-:Y:S02]  /*0090*/  SHF.R.S32.HI R3, RZ, 0x16, R5 ;  /* 0x00000016ff037819 */ /* 0x008fe40000011405 */
[----:B------:R-:W-:Y:S02]  /*00a0*/  LOP3.LUT R0, R0, 0x1fe, RZ, 0xc0, !PT ;  /* 0x000001fe00007812 */ /* 0x000fe400078ec0ff */
[----:B------:R-:W-:Y:S02]  /*00b0*/  SGXT R3, R3, 0x1 ;  /* 0x000000010303781a */ /* 0x000fe40000000200 */
[----:B------:R-:W-:Y:S02]  /*00c0*/  LEA R0, R5, R0, 0x9 ;  /* 0x0000000005007211 */ /* 0x000fe400078e48ff */
[----:B------:R-:W1:Y:S02]  /*00d0*/  LDC.64 R4, c[0x0][0x240] ;  /* 0x00009000ff047b82 */ /* 0x000e640000000a00 */
[----:B------:R-:W-:-:S04]  /*00e0*/  LEA.HI R3, R3, R0, RZ, 0xc ;  /* 0x0000000003037211 */ /* 0x000fc800078f60ff */
[----:B------:R-:W-:-:S04]  /*00f0*/  SHF.R.S32.HI R3, RZ, 0xc, R3 ;  /* 0x0000000cff037819 */ /* 0x000fc80000011403 */
[----:B------:R-:W-:-:S04]  /*0100*/  LEA.HI R2, R3, R3, RZ, 0x6 ;  /* 0x0000000303027211 */ /* 0x000fc800078f30ff */
[----:B------:R-:W-:-:S04]  /*0110*/  LOP3.LUT R2, R2, 0xffffffc0, RZ, 0xc0, !PT ;  /* 0xffffffc002027812 */ /* 0x000fc800078ec0ff */
[----:B------:R-:W-:Y:S02]  /*0120*/  IADD3 R13, R3, -R2, RZ ;  /* 0x80000002030d7210 */ /* 0x000fe40007ffe0ff */
[----:B------:R-:W3:Y:S03]  /*0130*/  LDC.64 R2, c[0x0][0x210] ;  /* 0x00008400ff027b82 */ /* 0x000ee60000000a00 */
[----:B--2---:R-:W-:-:S05]  /*0140*/  IMAD.WIDE R10, R13, 0x4, R10 ;  /* 0x000000040d0a7825 */ /* 0x004fca00078e020a */
[----:B------:R-:W2:Y:S01]  /*0150*/  LDG.E.EL R6, desc[UR4][R10.64] ;  /* 0x000000040a067981 */ /* 0x000ea2000c2e1900 */
[----:B----4-:R-:W-:-:S04]  /*0160*/  IMAD.WIDE R14, R13, 0x4, R14 ;  /* 0x000000040d0e7825 */ /* 0x010fc800078e020e */
[C---:B-----5:R-:W-:Y:S01]  /*0170*/  IMAD.WIDE R16, R13.reuse, 0x4, R16 ;  /* 0x000000040d107825 */ /* 0x060fe200078e0210 */
[----:B------:R-:W4:Y:S03]  /*0180*/  LDG.E.EL R7, desc[UR4][R14.64] ;  /* 0x000000040e077981 */ /* 0x000f26000c2e1900 */
[C---:B0-----:R-:W-:Y:S01]  /*0190*/  IMAD.WIDE R18, R13.reuse, 0x4, R18 ;  /* 0x000000040d127825 */ /* 0x041fe200078e0212 */
[----:B------:R0:W5:Y:S03]  /*01a0*/  LDG.E.EL R10, desc[UR4][R16.64] ;  /* 0x00000004100a7981 */ /* 0x000166000c2e1900 */
[----:B---3--:R-:W-:Y:S01]  /*01b0*/  IMAD.WIDE R2, R0, 0x4, R2 ;  /* 0x0000000400027825 */ /* 0x008fe200078e0202 */
[----:B------:R-:W3:Y:S04]  /*01c0*/  LDG.E.EL R11, desc[UR4][R18.64] ;  /* 0x00000004120b7981 */ /* 0x000ee8000c2e1900 */
[----:B------:R-:W4:Y:S01]  /*01d0*/  LDG.E.64 R8, desc[UR4][R2.64] ;  /* 0x0000000402087981 */ /* 0x000f22000c1e1b00 */
[----:B-1----:R-:W-:-:S02]  /*01e0*/  IMAD.WIDE R12, R13, 0x4, R4 ;  /* 0x000000040d0c7825 */ /* 0x002fc400078e0204 */
[----:B------:R-:W1:Y:S04]  /*01f0*/  LDC.64 R4, c[0x0][0x248] ;  /* 0x00009200ff047b82 */ /* 0x000e680000000a00 */
[----:B------:R0:W3:Y:S01]  /*0200*/  LDG.E.EL R12, desc[UR4][R12.64] ;  /* 0x000000040c0c7981 */ /* 0x0000e2000c2e1900 */
[----:B-1----:R-:W-:-:S06]  /*0210*/  IMAD.WIDE R4, R0, 0x4, R4 ;  /* 0x0000000400047825 */ /* 0x002fcc00078e0204 */
[----:B------:R-:W3:Y:S01]  /*0220*/  LDG.E.64 R4, desc[UR4][R4.64] ;  /* 0x0000000404047981 */ /* 0x000ee2000c1e1b00 */
[----:B0-----:R-:W-:Y:S01]  /*0230*/  HFMA2.MMA R16, -RZ, RZ, 1.625, 0 ;  /* 0x3e800000ff107435 */ /* 0x001fe200000001ff */
[----:B--2---:R-:W-:-:S04]  /*0240*/  FADD R14, R6, 9.9999997473787516356e-06 ;  /* 0x3727c5ac060e7421 */ /* 0x004fc80000000000 */
[----:B------:R-:W0:Y:S02]  /*0250*/  MUFU.SQRT R15, R14 ;  /* 0x0000000e000f7308 */ /* 0x000e240000002000 */
[C---:B0-----:R-:W-:Y:S02]  /*0260*/  FSETP.GT.AND P0, PT, R15.reuse, 8.50705917302346158658e+37, PT ;  /* 0x7e8000000f00780b */ /* 0x041fe40003f04000 */
[----:B------:R-:W-:-:S11]  /*0270*/  FSETP.GEU.AND P1, PT, R15, 1.175494350822287508e-38, PT ;  /* 0x008000000f00780b */ /* 0x000fd60003f2e000 */
[----:B------:R-:W-:-:S04]  /*0280*/  @P0 FMUL R15, R15, 0.25 ;  /* 0x3e8000000f0f0820 */ /* 0x000fc80000400000 */
[----:B------:R-:W-:-:S06]  /*0290*/  @!P1 FMUL R15, R15, 16777216 ;  /* 0x4b8000000f0f9820 */ /* 0x000fcc0000400000 */
[----:B------:R-:W0:Y:S01]  /*02a0*/  MUFU.RCP R15, R15 ;  /* 0x0000000f000f7308 */ /* 0x000e220000001000 */
[----:B------:R-:W-:Y:S01]  /*02b0*/  FSEL R16, R16, 1, P0 ;  /* 0x3f80000010107808 */ /* 0x000fe20000000000 */
[----:B----4-:R-:W-:-:S04]  /*02c0*/  FADD R6, R8, R7 ;  /* 0x0000000708067221 */ /* 0x010fc80000000000 */
[----:B------:R-:W-:Y:S01]  /*02d0*/  @!P1 FMUL R16, R16, 16777216 ;  /* 0x4b80000010109820 */ /* 0x000fe20000400000 */
[C---:B-----5:R-:W-:Y:S01]  /*02e0*/  FADD R8, -R10.reuse, R6 ;  /* 0x000000060a087221 */ /* 0x060fe20000000100 */
[----:B------:R-:W-:Y:S02]  /*02f0*/  FADD R7, R9, R7 ;  /* 0x0000000709077221 */ /* 0x000fe40000000000 */
[----:B0-----:R-:W-:Y:S02]  /*0300*/  FMUL R13, R15, R16 ;  /* 0x000000100f0d7220 */ /* 0x001fe40000400000 */
[----:B------:R-:W-:Y:S02]  /*0310*/  FADD R10, -R10, R7 ;  /* 0x000000070a0a7221 */ /* 0x000fe40000000100 */
[-C--:B------:R-:W-:Y:S02]  /*0320*/  FMUL R8, R8, R13.reuse ;  /* 0x0000000d08087220 */ /* 0x080fe40000400000 */
[----:B------:R-:W-:-:S02]  /*0330*/  FMUL R13, R10, R13 ;  /* 0x0000000d0a0d7220 */ /* 0x000fc40000400000 */
[C-C-:B---3--:R-:W-:Y:S02]  /*0340*/  FFMA R9, R11.reuse, R8, R12.reuse ;  /* 0x000000080b097223 */ /* 0x148fe4000000000c */
[----:B------:R-:W-:Y:S02]  /*0350*/  FFMA R11, R11, R13, R12 ;  /* 0x0000000d0b0b7223 */ /* 0x000fe4000000000c */
[----:B------:R-:W-:Y:S02]  /*0360*/  FMUL R10, R9, 1.4426950216293334961 ;  /* 0x3fb8aa3b090a7820 */ /* 0x000fe40000400000 */
[----:B------:R-:W-:-:S04]  /*0370*/  FMUL R14, R11, 1.4426950216293334961 ;  /* 0x3fb8aa3b0b0e7820 */ /* 0x000fc80000400000 */
[----:B------:R-:W0:Y:S01]  /*0380*/  FRND R10, R10 ;  /* 0x0000000a000a7307 */ /* 0x000e220000201000 */
[----:B------:R-:W-:Y:S01]  /*0390*/  FADD.FTZ R8, |R9|, -RZ ;  /* 0x800000ff09087221 */ /* 0x000fe20000010200 */
[----:B------:R-:W-:-:S06]  /*03a0*/  FADD.FTZ R12, |R11|, -RZ ;  /* 0x800000ff0b0c7221 */ /* 0x000fcc0000010200 */
[----:B------:R-:W1:Y:S01]  /*03b0*/  FRND R14, R14 ;  /* 0x0000000e000e7307 */ /* 0x000e620000201000 */
[----:B------:R-:W-:Y:S02]  /*03c0*/  FSETP.GEU.AND P0, PT, R8, 0.40999999642372131348, PT ;  /* 0x3ed1eb850800780b */ /* 0x000fe40003f0e000 */
[----:B------:R-:W-:Y:S02]  /*03d0*/  FSETP.GEU.AND P1, PT, R12, 0.40999999642372131348, PT ;  /* 0x3ed1eb850c00780b */ /* 0x000fe40003f2e000 */
[----:B0-----:R-:W-:Y:S02]  /*03e0*/  FSEL R12, R10, RZ, P0 ;  /* 0x000000ff0a0c7208 */ /* 0x001fe40000000000 */
[----:B------:R-:W-:-:S03]  /*03f0*/  MOV R8, 0x3ab5ebe6 ;  /* 0x3ab5ebe600087802 */ /* 0x000fc60000000f00 */
[----:B------:R-:W-:Y:S01]  /*0400*/  FFMA.FTZ R13, -R12, 0.693145751953125, R9 ;  /* 0x3f3172000c0d7823 */ /* 0x000fe20000010109 */
[----:B-1----:R-:W-:-:S03]  /*0410*/  FSEL R16, R14, RZ, P1 ;  /* 0x000000ff0e107208 */ /* 0x002fc60000800000 */
[C---:B------:R-:W-:Y:S01]  /*0420*/  FFMA.FTZ R15, -R12.reuse, 1.428606765330187045e-06, R13 ;  /* 0x35bfbe8e0c0f7823 */ /* 0x040fe2000001010d */
[----:B------:R-:W-:Y:S01]  /*0430*/  FSETP.NEU.AND P0, PT, R12, 128, PT ;  /* 0x430000000c00780b */ /* 0x000fe20003f0d000 */
[----:B------:R-:W-:-:S03]  /*0440*/  FFMA.FTZ R17, -R16, 0.693145751953125, R11 ;  /* 0x3f31720010117823 */ /* 0x000fc6000001010b */
[----:B------:R-:W-:Y:S01]  /*0450*/  FSEL R10, R12, 127, P0 ;  /* 0x42fe00000c0a7808 */ /* 0x000fe20000000000 */
[C---:B------:R-:W-:Y:S01]  /*0460*/  FFMA.FTZ R12, R15.reuse, R8, 0.0083824126049876213074 ;  /* 0x3c0956630f0c7423 */ /* 0x040fe20000010008 */
[C---:B------:R-:W-:Y:S01]  /*0470*/  FSETP.NEU.AND P4, PT, R16.reuse, 128, PT ;  /* 0x430000001000780b */ /* 0x040fe20003f8d000 */
[C---:B------:R-:W-:Y:S01]  /*0480*/  FFMA.FTZ R19, -R16.reuse, 1.428606765330187045e-06, R17 ;  /* 0x35bfbe8e10137823 */ /* 0x040fe20000010111 */
[----:B------:R-:W0:Y:S01]  /*0490*/  MUFU.EX2 R13, R10 ;  /* 0x0000000a000d7308 */ /* 0x000e220000000800 */
[----:B------:R-:W-:Y:S01]  /*04a0*/  FFMA.FTZ R14, R15, R12, 0.041667830199003219604 ;  /* 0x3d2aabe30f0e7423 */ /* 0x000fe2000001000c */
[----:B------:R-:W-:Y:S01]  /*04b0*/  FSEL R12, R16, 127, P4 ;  /* 0x42fe0000100c7808 */ /* 0x000fe20002000000 */
[----:B------:R-:W-:Y:S02]  /*04c0*/  FFMA.FTZ R18, R19, R8, 0.0083824126049876213074 ;  /* 0x3c09566313127423 */ /* 0x000fe40000010008 */
[----:B------:R-:W-:Y:S02]  /*04d0*/  FFMA.FTZ R14, R15, R14, 0.16666397452354431152 ;  /* 0x3e2aa9f60f0e7423 */ /* 0x000fe4000001000e */
[----:B------:R-:W-:Y:S01]  /*04e0*/  FFMA.FTZ R18, R19, R18, 0.041667830199003219604 ;  /* 0x3d2aabe313127423 */ /* 0x000fe20000010012 */
[----:B------:R-:W1:Y:S01]  /*04f0*/  MUFU.EX2 R17, R12 ;  /* 0x0000000c00117308 */ /* 0x000e620000000800 */
[----:B------:R-:W-:-:S02]  /*0500*/  FFMA.FTZ R14, R15, R14, 0.49999994039535522461 ;  /* 0x3efffffe0f0e7423 */ /* 0x000fc4000001000e */
[----:B------:R-:W-:Y:S02]  /*0510*/  FFMA.FTZ R18, R19, R18, 0.16666397452354431152 ;  /* 0x3e2aa9f613127423 */ /* 0x000fe40000010012 */
[----:B------:R-:W-:Y:S02]  /*0520*/  FMUL R14, R15, R14 ;  /* 0x0000000e0f0e7220 */ /* 0x000fe40000400000 */
[----:B------:R-:W-:Y:S01]  /*0530*/  FFMA.FTZ R18, R19, R18, 0.49999994039535522461 ;  /* 0x3efffffe13127423 */ /* 0x000fe20000010012 */
[----:B0-----:R-:W-:Y:S01]  /*0540*/  FADD R16, R13, -1 ;  /* 0xbf8000000d107421 */ /* 0x001fe20000000000 */
[----:B------:R-:W-:Y:S02]  /*0550*/  FFMA.FTZ R14, R15, R14, R15 ;  /* 0x0000000e0f0e7223 */ /* 0x000fe4000001000f */
[----:B------:R-:W-:Y:S02]  /*0560*/  FMUL R18, R19, R18 ;  /* 0x0000001213127220 */ /* 0x000fe40000400000 */
[----:B------:R-:W-:-:S02]  /*0570*/  FFMA.FTZ R13, R13, R14, R16 ;  /* 0x0000000e0d0d7223 */ /* 0x000fc40000010010 */
[----:B------:R-:W-:Y:S01]  /*0580*/  FFMA.FTZ R18, R19, R18, R19 ;  /* 0x0000001213127223 */ /* 0x000fe20000010013 */
[----:B-1----:R-:W-:Y:S01]  /*0590*/  FADD R20, R17, -1 ;  /* 0xbf80000011147421 */ /* 0x002fe20000000000 */
[----:B------:R-:W-:Y:S01]  /*05a0*/  @!P0 FADD R13, R13, R13 ;  /* 0x0000000d0d0d8221 */ /* 0x000fe20000000000 */
[----:B------:R-:W-:Y:S02]  /*05b0*/  FSETP.NEU.AND P1, PT, R9, RZ, PT ;  /* 0x000000ff0900720b */ /* 0x000fe40003f2d000 */
[----:B------:R-:W-:Y:S01]  /*05c0*/  FFMA.FTZ R17, R17, R18, R20 ;  /* 0x0000001211117223 */ /* 0x000fe20000010014 */
[----:B------:R-:W-:Y:S02]  /*05d0*/  FSETP.NEU.AND P0, PT, R11, RZ, PT ;  /* 0x000000ff0b00720b */ /* 0x000fe40003f0d000 */
[----:B------:R-:W-:Y:S01]  /*05e0*/  FSETP.GT.AND P3, PT, R10, 128, PT ;  /* 0x430000000a00780b */ /* 0x000fe20003f64000 */
[----:B------:R-:W-:Y:S01]  /*05f0*/  @!P4 FADD R17, R17, R17 ;  /* 0x000000111111c221 */ /* 0x000fe20000000000 */
[----:B------:R-:W-:-:S02]  /*0600*/  FSETP.GT.AND P4, PT, R12, 128, PT ;  /* 0x430000000c00780b */ /* 0x000fc40003f84000 */
[----:B------:R-:W-:Y:S02]  /*0610*/  FSETP.GEU.AND P2, PT, R10, -25, PT ;  /* 0xc1c800000a00780b */ /* 0x000fe40003f4e000 */
[----:B------:R-:W-:Y:S02]  /*0620*/  FSEL R13, R13, +INF , !P3 ;  /* 0x7f8000000d0d7808 */ /* 0x000fe40005800000 */
[----:B------:R-:W-:Y:S02]  /*0630*/  FSETP.GEU.AND P3, PT, R12, -25, PT ;  /* 0xc1c800000c00780b */ /* 0x000fe40003f6e000 */
[----:B------:R-:W-:Y:S02]  /*0640*/  FSEL R17, R17, +INF , !P4 ;  /* 0x7f80000011117808 */ /* 0x000fe40006000000 */
[----:B------:R-:W-:Y:S01]  /*0650*/  FSEL R10, R13, -1, P2 ;  /* 0xbf8000000d0a7808 */ /* 0x000fe20001000000 */
[----:B------:R-:W-:Y:S01]  /*0660*/  @!P1 FADD R10, R9, R9 ;  /* 0x00000009090a9221 */ /* 0x000fe20000000000 */
[----:B------:R-:W-:Y:S01]  /*0670*/  FSEL R12, R17, -1, P3 ;  /* 0xbf800000110c7808 */ /* 0x000fe20001800000 */
[----:B------:R-:W-:Y:S01]  /*0680*/  @!P0 FADD R12, R11, R11 ;  /* 0x0000000b0b0c8221 */ /* 0x000fe20000000000 */
[----:B------:R-:W-:-:S02]  /*0690*/  FSETP.GT.AND P1, PT, R9, RZ, PT ;  /* 0x000000ff0900720b */ /* 0x000fc40003f24000 */
[----:B------:R-:W-:Y:S02]  /*06a0*/  FSETP.GT.AND P0, PT, R11, RZ, PT ;  /* 0x000000ff0b00720b */ /* 0x000fe40003f04000 */
[----:B------:R-:W-:Y:S02]  /*06b0*/  FSEL R13, R9, R10, P1 ;  /* 0x0000000a090d7208 */ /* 0x000fe40000800000 */
[----:B------:R-:W-:-:S03]  /*06c0*/  FSEL R12, R11, R12, P0 ;  /* 0x0000000c0b0c7208 */ /* 0x000fc60000000000 */
[----:B------:R-:W-:Y:S02]  /*06d0*/  FADD R10, R4, R13 ;  /* 0x0000000d040a7221 */ /* 0x000fe40000000000 */
[----:B------:R-:W-:Y:S02]  /*06e0*/  FADD R9, R5, R12 ;  /* 0x0000000c05097221 */ /* 0x000fe40000000000 */
        /* <DEDUP_REMOVED lines=8> */
[----:B0-----:R-:W-:-:S04]  /*0770*/  FSEL R17, R11, RZ, P0 ;  /* 0x000000ff0b117208 */ /* 0x001fc80000000000 */
[----:B------:R-:W-:Y:S02]  /*0780*/  FSETP.NEU.AND P3, PT, R17, 128, PT ;  /* 0x430000001100780b */ /* 0x000fe40003f6d000 */
[----:B-1----:R-:W-:Y:S01]  /*0790*/  FSEL R14, R15, RZ, P1 ;  /* 0x000000ff0f0e7208 */ /* 0x002fe20000800000 */
[C---:B------:R-:W-:Y:S01]  /*07a0*/  FFMA.FTZ R16, -R17.reuse, 0.693145751953125, R10 ;  /* 0x3f31720011107823 */ /* 0x040fe2000001010a */
[----:B------:R-:W-:-:S03]  /*07b0*/  FSEL R11, R17, 127, P3 ;  /* 0x42fe0000110b7808 */ /* 0x000fc60001800000 */
[C---:B------:R-:W-:Y:S01]  /*07c0*/  FFMA.FTZ R19, -R14.reuse, 0.693145751953125, R9 ;  /* 0x3f3172000e137823 */ /* 0x040fe20000010109 */
[----:B------:R-:W-:Y:S01]  /*07d0*/  FFMA.FTZ R17, -R17, 1.428606765330187045e-06, R16 ;  /* 0x35bfbe8e11117823 */ /* 0x000fe20000010110 */
[C---:B------:R-:W-:Y:S02]  /*07e0*/  FSETP.NEU.AND P2, PT, R14.reuse, 128, PT ;  /* 0x430000000e00780b */ /* 0x040fe40003f4d000 */
[----:B------:R-:W-:Y:S01]  /*07f0*/  FFMA.FTZ R15, -R14, 1.428606765330187045e-06, R19 ;  /* 0x35bfbe8e0e0f7823 */ /* 0x000fe20000010113 */
[----:B------:R-:W-:-:S03]  /*0800*/  FFMA.FTZ R18, R17, R8, 0.0083824126049876213074 ;  /* 0x3c09566311127423 */ /* 0x000fc60000010008 */
[----:B------:R-:W-:Y:S01]  /*0810*/  FFMA.FTZ R20, R15, R8, 0.0083824126049876213074 ;  /* 0x3c0956630f147423 */ /* 0x000fe20000010008 */
[----:B------:R-:W-:Y:S01]  /*0820*/  FSEL R8, R14, 127, P2 ;  /* 0x42fe00000e087808 */ /* 0x000fe20001000000 */
[----:B------:R-:W-:Y:S02]  /*0830*/  FFMA.FTZ R14, R17, R18, 0.041667830199003219604 ;  /* 0x3d2aabe3110e7423 */ /* 0x000fe40000010012 */
[----:B------:R-:W-:Y:S01]  /*0840*/  FFMA.FTZ R20, R15, R20, 0.041667830199003219604 ;  /* 0x3d2aabe30f147423 */ /* 0x000fe20000010014 */
[----:B------:R-:W0:Y:S01]  /*0850*/  MUFU.EX2 R18, R8 ;  /* 0x0000000800127308 */ /* 0x000e220000000800 */
[----:B------:R-:W-:Y:S02]  /*0860*/  FFMA.FTZ R14, R17, R14, 0.16666397452354431152 ;  /* 0x3e2aa9f6110e7423 */ /* 0x000fe4000001000e */
[----:B------:R-:W-:Y:S02]  /*0870*/  FFMA.FTZ R20, R15, R20, 0.16666397452354431152 ;  /* 0x3e2aa9f60f147423 */ /* 0x000fe40000010014 */
[----:B------:R-:W-:-:S03]  /*0880*/  FFMA.FTZ R14, R17, R14, 0.49999994039535522461 ;  /* 0x3efffffe110e7423 */ /* 0x000fc6000001000e */
[----:B------:R-:W1:Y:S01]  /*0890*/  MUFU.EX2 R16, R11 ;  /* 0x0000000b00107308 */ /* 0x000e620000000800 */
[----:B------:R-:W-:Y:S01]  /*08a0*/  FFMA.FTZ R20, R15, R20, 0.49999994039535522461 ;  /* 0x3efffffe0f147423 */ /* 0x000fe20000010014 */
[----:B------:R-:W-:-:S03]  /*08b0*/  FMUL R14, R17, R14 ;  /* 0x0000000e110e7220 */ /* 0x000fc60000400000 */
[----:B------:R-:W-:Y:S01]  /*08c0*/  FMUL R20, R15, R20 ;  /* 0x000000140f147220 */ /* 0x000fe20000400000 */
[----:B------:R-:W-:Y:S01]  /*08d0*/  FFMA.FTZ R17, R17, R14, R17 ;  /* 0x0000000e11117223 */ /* 0x000fe20000010011 */
[----:B0-----:R-:W-:Y:S02]  /*08e0*/  FADD R23, R18, -1 ;  /* 0xbf80000012177421 */ /* 0x001fe40000000000 */
[----:B------:R-:W-:Y:S02]  /*08f0*/  FFMA.FTZ R21, R15, R20, R15 ;  /* 0x000000140f157223 */ /* 0x000fe4000001000f */
[----:B------:R-:W0:Y:S01]  /*0900*/  LDC.64 R14, c[0x0][0x218] ;  /* 0x00008600ff0e7b82 */ /* 0x000e220000000a00 */
[----:B-1----:R-:W-:Y:S01]  /*0910*/  FADD R19, R16, -1 ;  /* 0xbf80000010137421 */ /* 0x002fe20000000000 */
[----:B------:R-:W-:Y:S01]  /*0920*/  FFMA.FTZ R18, R18, R21, R23 ;  /* 0x0000001512127223 */ /* 0x000fe20000010017 */
[----:B------:R-:W-:Y:S02]  /*0930*/  FSETP.NEU.AND P0, PT, R10, RZ, PT ;  /* 0x000000ff0a00720b */ /* 0x000fe40003f0d000 */
[----:B------:R-:W-:Y:S01]  /*0940*/  FFMA.FTZ R16, R16, R17, R19 ;  /* 0x0000001110107223 */ /* 0x000fe20000010013 */
[----:B------:R-:W-:Y:S01]  /*0950*/  FSETP.NEU.AND P1, PT, R9, RZ, PT ;  /* 0x000000ff0900720b */ /* 0x000fe20003f2d000 */
[----:B------:R-:W-:Y:S01]  /*0960*/  @!P2 FADD R18, R18, R18 ;  /* 0x000000121212a221 */ /* 0x000fe20000000000 */
[----:B------:R-:W-:Y:S01]  /*0970*/  FSETP.GT.AND P4, PT, R8, 128, PT ;  /* 0x430000000800780b */ /* 0x000fe20003f84000 */
[----:B------:R-:W-:Y:S01]  /*0980*/  @!P3 FADD R16, R16, R16 ;  /* 0x000000101010b221 */ /* 0x000fe20000000000 */
[----:B------:R-:W-:-:S02]  /*0990*/  FSETP.GT.AND P3, PT, R11, 128, PT ;  /* 0x430000000b00780b */ /* 0x000fc40003f64000 */
[----:B------:R-:W-:Y:S02]  /*09a0*/  FSETP.GEU.AND P2, PT, R8, -25, PT ;  /* 0xc1c800000800780b */ /* 0x000fe40003f4e000 */
[----:B------:R-:W-:Y:S02]  /*09b0*/  FSEL R18, R18, +INF , !P4 ;  /* 0x7f80000012127808 */ /* 0x000fe40006000000 */
[----:B------:R-:W-:Y:S02]  /*09c0*/  FSETP.GEU.AND P4, PT, R11, -25, PT ;  /* 0xc1c800000b00780b */ /* 0x000fe40003f8e000 */
[----:B------:R-:W-:Y:S01]  /*09d0*/  FSEL R16, R16, +INF , !P3 ;  /* 0x7f80000010107808 */ /* 0x000fe20005800000 */
[----:B------:R-:W-:Y:S01]  /*09e0*/  FADD R11, R10, R10 ;  /* 0x0000000a0a0b7221 */ /* 0x000fe20000000000 */
[----:B------:R-:W-:Y:S01]  /*09f0*/  FSEL R18, R18, -1, P2 ;  /* 0xbf80000012127808 */ /* 0x000fe20001000000 */
[----:B------:R-:W-:Y:S01]  /*0a00*/  @!P1 FADD R18, R9, R9 ;  /* 0x0000000909129221 */ /* 0x000fe20000000000 */
[----:B------:R-:W-:-:S02]  /*0a10*/  @P0 FSEL R11, R16, -1, P4 ;  /* 0xbf800000100b0808 */ /* 0x000fc40002000000 */
[----:B------:R-:W-:Y:S02]  /*0a20*/  FSETP.GT.AND P2, PT, R13, -R4, PT ;  /* 0x800000040d00720b */ /* 0x000fe40003f44000 */
[----:B------:R-:W-:Y:S01]  /*0a30*/  FSETP.GT.AND P0, PT, R12, -R5, PT ;  /* 0x800000050c00720b */ /* 0x000fe20003f04000 */
[----:B0-----:R-:W-:Y:S01]  /*0a40*/  IMAD.WIDE R14, R0, 0x4, R14 ;  /* 0x00000004000e7825 */ /* 0x001fe200078e020e */
[----:B------:R-:W-:Y:S02]  /*0a50*/  FSEL R8, R10, R11, P2 ;  /* 0x0000000b0a087208 */ /* 0x000fe40001000000 */
[----:B------:R-:W-:Y:S01]  /*0a60*/  FSEL R9, R9, R18, P0 ;  /* 0x0000001209097208 */ /* 0x000fe20000000000 */
[----:B------:R-:W-:Y:S04]  /*0a70*/  STG.E.64 desc[UR4][R2.64], R6 ;  /* 0x0000000602007986 */ /* 0x000fe8000c101b04 */
[----:B------:R-:W-:Y:S01]  /*0a80*/  STG.E.64 desc[UR4][R14.64], R8 ;  /* 0x000000080e007986 */ /* 0x000fe2000c101b04 */
[----:B------:R-:W-:Y:S05]  /*0a90*/  EXIT ;  /* 0x000000000000794d */ /* 0x000fea0003800000 */
.L_x_0:
[----:B------:R-:W-:-:S00]  /*0aa0*/  BRA `(.L_x_0) ;  /* 0xfffffffc00fc7947 */ /* 0x000fc0000383ffff */
[----:B------:R-:W-:-:S00]  /*0ab0*/  NOP ;  /* 0x0000000000007918 */ /* 0x000fc00000000000 */
        /* <DEDUP_REMOVED lines=12> */
.L_x_1:


//--------------------- .nv.global.init           --------------------------
	.section	.nv.global.init,"aw",@progbits
.nv.global.init:
	.type		_$_str,@object
	.size		_$_str,(_$_str_$_2 - _$_str)
_$_str:
        /*0000*/ 	.byte	0x5f, 0x5f, 0x43, 0x55, 0x44, 0x41, 0x5f, 0x46, 0x54, 0x5a, 0x00
	.type		_$_str_$_2,@object
	.size		_$_str_$_2,(.L_1 - _$_str_$_2)
_$_str_$_2:
        /*000b*/ 	.byte	0x5f, 0x5f, 0x43, 0x55, 0x44, 0x41, 0x5f, 0x50, 0x52, 0x45, 0x43, 0x5f, 0x53, 0x51, 0x52, 0x54
        /*001b*/ 	.byte	0x00
.L_1:


//--------------------- .nv.constant0.triton_poi_fused__native_batch_norm_legit_no_training_add_convolution_elu_4 --------------------------
	.section	.nv.constant0.triton_poi_fused__native_batch_norm_legit_no_training_add_convolution_elu_4,"a",@progbits
	.sectionflags	@""
	.align	4
.nv.constant0.triton_poi_fused__native_batch_norm_legit_no_training_add_convolution_elu_4:
	.zero		596
